//
// Generated by NVIDIA NVVM Compiler
//
// Compiler Build ID: CL-36424714
// Cuda compilation tools, release 13.0, V13.0.88
// Based on NVVM 20.0.0
//

.version 9.0
.target sm_100
.address_size 64

	// .globl	_ZN3cub18CUB_300001_SM_10006detail11EmptyKernelIvEEvv
.global .align 1 .b8 _ZN41_INTERNAL_529e5d85_4_k_cu_91554e9e_1473514cuda3std3__45__cpo5beginE[1];
.global .align 1 .b8 _ZN41_INTERNAL_529e5d85_4_k_cu_91554e9e_1473514cuda3std3__45__cpo3endE[1];
.global .align 1 .b8 _ZN41_INTERNAL_529e5d85_4_k_cu_91554e9e_1473514cuda3std3__45__cpo6cbeginE[1];
.global .align 1 .b8 _ZN41_INTERNAL_529e5d85_4_k_cu_91554e9e_1473514cuda3std3__45__cpo4cendE[1];
.global .align 1 .b8 _ZN41_INTERNAL_529e5d85_4_k_cu_91554e9e_1473514cuda3std3__45__cpo6rbeginE[1];
.global .align 1 .b8 _ZN41_INTERNAL_529e5d85_4_k_cu_91554e9e_1473514cuda3std3__45__cpo4rendE[1];
.global .align 1 .b8 _ZN41_INTERNAL_529e5d85_4_k_cu_91554e9e_1473514cuda3std3__45__cpo7crbeginE[1];
.global .align 1 .b8 _ZN41_INTERNAL_529e5d85_4_k_cu_91554e9e_1473514cuda3std3__45__cpo5crendE[1];
.global .align 1 .b8 _ZN41_INTERNAL_529e5d85_4_k_cu_91554e9e_1473514cuda3std3__443_GLOBAL__N__529e5d85_4_k_cu_91554e9e_1473516ignoreE[1];
.global .align 1 .b8 _ZN41_INTERNAL_529e5d85_4_k_cu_91554e9e_1473514cuda3std3__419piecewise_constructE[1];
.global .align 1 .b8 _ZN41_INTERNAL_529e5d85_4_k_cu_91554e9e_1473514cuda3std3__48in_placeE[1];
.global .align 1 .b8 _ZN41_INTERNAL_529e5d85_4_k_cu_91554e9e_1473514cuda3std3__420unreachable_sentinelE[1];
.global .align 1 .b8 _ZN41_INTERNAL_529e5d85_4_k_cu_91554e9e_1473514cuda3std3__47nulloptE[1];
.global .align 1 .b8 _ZN41_INTERNAL_529e5d85_4_k_cu_91554e9e_1473514cuda3std3__48unexpectE[1];
.global .align 1 .b8 _ZN41_INTERNAL_529e5d85_4_k_cu_91554e9e_1473514cuda3std6ranges3__45__cpo4swapE[1];
.global .align 1 .b8 _ZN41_INTERNAL_529e5d85_4_k_cu_91554e9e_1473514cuda3std6ranges3__45__cpo9iter_moveE[1];
.global .align 1 .b8 _ZN41_INTERNAL_529e5d85_4_k_cu_91554e9e_1473514cuda3std6ranges3__45__cpo5beginE[1];
.global .align 1 .b8 _ZN41_INTERNAL_529e5d85_4_k_cu_91554e9e_1473514cuda3std6ranges3__45__cpo3endE[1];
.global .align 1 .b8 _ZN41_INTERNAL_529e5d85_4_k_cu_91554e9e_1473514cuda3std6ranges3__45__cpo6cbeginE[1];
.global .align 1 .b8 _ZN41_INTERNAL_529e5d85_4_k_cu_91554e9e_1473514cuda3std6ranges3__45__cpo4cendE[1];
.global .align 1 .b8 _ZN41_INTERNAL_529e5d85_4_k_cu_91554e9e_1473514cuda3std6ranges3__45__cpo7advanceE[1];
.global .align 1 .b8 _ZN41_INTERNAL_529e5d85_4_k_cu_91554e9e_1473514cuda3std6ranges3__45__cpo9iter_swapE[1];
.global .align 1 .b8 _ZN41_INTERNAL_529e5d85_4_k_cu_91554e9e_1473514cuda3std6ranges3__45__cpo4nextE[1];
.global .align 1 .b8 _ZN41_INTERNAL_529e5d85_4_k_cu_91554e9e_1473514cuda3std6ranges3__45__cpo4prevE[1];
.global .align 1 .b8 _ZN41_INTERNAL_529e5d85_4_k_cu_91554e9e_1473514cuda3std6ranges3__45__cpo4dataE[1];
.global .align 1 .b8 _ZN41_INTERNAL_529e5d85_4_k_cu_91554e9e_1473514cuda3std6ranges3__45__cpo5cdataE[1];
.global .align 1 .b8 _ZN41_INTERNAL_529e5d85_4_k_cu_91554e9e_1473514cuda3std6ranges3__45__cpo4sizeE[1];
.global .align 1 .b8 _ZN41_INTERNAL_529e5d85_4_k_cu_91554e9e_1473514cuda3std6ranges3__45__cpo5ssizeE[1];
.global .align 1 .b8 _ZN41_INTERNAL_529e5d85_4_k_cu_91554e9e_1473514cuda3std6ranges3__45__cpo8distanceE[1];
.global .align 1 .b8 _ZN41_INTERNAL_529e5d85_4_k_cu_91554e9e_1473516thrust24THRUST_300001_SM_1000_NS6system6detail10sequential3seqE[1];
.global .align 1 .b8 _ZN41_INTERNAL_529e5d85_4_k_cu_91554e9e_1473516thrust24THRUST_300001_SM_1000_NS12placeholders2_1E[1];
.global .align 1 .b8 _ZN41_INTERNAL_529e5d85_4_k_cu_91554e9e_1473516thrust24THRUST_300001_SM_1000_NS12placeholders2_2E[1];
.global .align 1 .b8 _ZN41_INTERNAL_529e5d85_4_k_cu_91554e9e_1473516thrust24THRUST_300001_SM_1000_NS12placeholders2_3E[1];
.global .align 1 .b8 _ZN41_INTERNAL_529e5d85_4_k_cu_91554e9e_1473516thrust24THRUST_300001_SM_1000_NS12placeholders2_4E[1];
.global .align 1 .b8 _ZN41_INTERNAL_529e5d85_4_k_cu_91554e9e_1473516thrust24THRUST_300001_SM_1000_NS12placeholders2_5E[1];
.global .align 1 .b8 _ZN41_INTERNAL_529e5d85_4_k_cu_91554e9e_1473516thrust24THRUST_300001_SM_1000_NS12placeholders2_6E[1];
.global .align 1 .b8 _ZN41_INTERNAL_529e5d85_4_k_cu_91554e9e_1473516thrust24THRUST_300001_SM_1000_NS12placeholders2_7E[1];
.global .align 1 .b8 _ZN41_INTERNAL_529e5d85_4_k_cu_91554e9e_1473516thrust24THRUST_300001_SM_1000_NS12placeholders2_8E[1];
.global .align 1 .b8 _ZN41_INTERNAL_529e5d85_4_k_cu_91554e9e_1473516thrust24THRUST_300001_SM_1000_NS12placeholders2_9E[1];
.global .align 1 .b8 _ZN41_INTERNAL_529e5d85_4_k_cu_91554e9e_1473516thrust24THRUST_300001_SM_1000_NS12placeholders3_10E[1];

.visible .entry _ZN3cub18CUB_300001_SM_10006detail11EmptyKernelIvEEvv()
{


	ret;

}


// ===== COMPILED SASS (sm_100) =====

	.target	sm_100

	.elftype	@"ET_EXEC"


//--------------------- .note.nv.tkinfo           --------------------------
	.section	.note.nv.tkinfo,"",@"SHT_NOTE"
	.sectionflags	@"SHF_NOTE_NV_TKINFO"
	.tkinfo
        /*0018*/ 	.word	0x00000002
        /*0030*/ 	.string	""
        /*0030*/ 	.string	"ptxas"
        /*0030*/ 	.string	"Cuda compilation tools, release 13.0, V13.0.88"
        /*0030*/ 	.string	"Build cuda_13.0.r13.0/compiler.36424714_0"
        /*0030*/ 	.string	"-arch sm_100 -m 64 "



//--------------------- .note.nv.cuinfo           --------------------------
	.section	.note.nv.cuinfo,"",@"SHT_NOTE"
	.sectionflags	@"SHF_NOTE_NV_CUINFO"
        /*0018*/ 	.short	0x0002
        /*001a*/ 	.short	0x0064
        /*001c*/ 	.short	0x0082
	.zero		2


//--------------------- .nv.info                  --------------------------
	.section	.nv.info,"",@"SHT_CUDA_INFO"
	.align	4


	//----- nvinfo : EIATTR_REGCOUNT
	.align		4
        /*0000*/ 	.byte	0x04, 0x2f
        /*0002*/ 	.short	(.L_41 - .L_40)
	.align		4
.L_40:
        /*0004*/ 	.word	index@(_ZN3cub18CUB_300001_SM_10006detail11EmptyKernelIvEEvv)
        /*0008*/ 	.word	0x00000004


	//----- nvinfo : EIATTR_FRAME_SIZE
	.align		4
.L_41:
        /*000c*/ 	.byte	0x04, 0x11
        /*000e*/ 	.short	(.L_43 - .L_42)
	.align		4
.L_42:
        /*0010*/ 	.word	index@(_ZN3cub18CUB_300001_SM_10006detail11EmptyKernelIvEEvv)
        /*0014*/ 	.word	0x00000000


	//----- nvinfo : EIATTR_MIN_STACK_SIZE
	.align		4
.L_43:
        /*0018*/ 	.byte	0x04, 0x12
        /*001a*/ 	.short	(.L_45 - .L_44)
	.align		4
.L_44:
        /*001c*/ 	.word	index@(_ZN3cub18CUB_300001_SM_10006detail11EmptyKernelIvEEvv)
        /*0020*/ 	.word	0x00000000
.L_45:


//--------------------- .nv.compat                --------------------------
	.section	.nv.compat,"",@"SHT_CUDA_COMPAT_INFO"
	.align	4
        /*0000*/ 	.byte	0x02, 0x09, 0x00, 0x00, 0x02, 0x02, 0x01, 0x00, 0x02, 0x05, 0x05, 0x00, 0x03, 0x07, 0x01, 0x01
        /*0010*/ 	.byte	0x02, 0x03, 0x00, 0x00, 0x02, 0x06, 0x01, 0x00, 0x04, 0x0b, 0x08, 0x00, 0x09, 0x00, 0x00, 0x00
        /*0020*/ 	.byte	0x00, 0x00, 0x00, 0x00


//--------------------- .nv.info._ZN3cub18CUB_300001_SM_10006detail11EmptyKernelIvEEvv --------------------------
	.section	.nv.info._ZN3cub18CUB_300001_SM_10006detail11EmptyKernelIvEEvv,"",@"SHT_CUDA_INFO"
	.sectionflags	@""
	.align	4


	//----- nvinfo : EIATTR_CUDA_API_VERSION
	.align		4
        /*0000*/ 	.byte	0x04, 0x37
        /*0002*/ 	.short	(.L_47 - .L_46)
.L_46:
        /*0004*/ 	.word	0x00000082


	//----- nvinfo : EIATTR_SPARSE_MMA_MASK
	.align		4
.L_47:
        /*0008*/ 	.byte	0x03, 0x50
        /*000a*/ 	.short	0x0000


	//----- nvinfo : EIATTR_MAXREG_COUNT
	.align		4
        /*000c*/ 	.byte	0x03, 0x1b
        /*000e*/ 	.short	0x00ff


	//----- nvinfo : EIATTR_MERCURY_ISA_VERSION
	.align		4
        /*0010*/ 	.byte	0x03, 0x5f
        /*0012*/ 	.short	0x0101


	//----- nvinfo : EIATTR_VRC_CTA_INIT_COUNT
	.align		4
        /*0014*/ 	.byte	0x02, 0x4a
	.zero		1
	.zero		1


	//----- nvinfo : EIATTR_EXIT_INSTR_OFFSETS
	.align		4
        /*0018*/ 	.byte	0x04, 0x1c
        /*001a*/ 	.short	(.L_49 - .L_48)


	//   ....[0]....
.L_48:
        /*001c*/ 	.word	0x00000010


	//----- nvinfo : EIATTR_SW_WAR
	.align		4
.L_49:
        /*0020*/ 	.byte	0x04, 0x36
        /*0022*/ 	.short	(.L_51 - .L_50)
.L_50:
        /*0024*/ 	.word	0x00000008
.L_51:


//--------------------- .nv.callgraph             --------------------------
	.section	.nv.callgraph,"",@"SHT_CUDA_CALLGRAPH"
	.align	4
	.sectionentsize	8
	.align		4
        /*0000*/ 	.word	0x00000000
	.align		4
        /*0004*/ 	.word	0xffffffff
	.align		4
        /*0008*/ 	.word	0x00000000
	.align		4
        /*000c*/ 	.word	0xfffffffe
	.align		4
        /*0010*/ 	.word	0x00000000
	.align		4
        /*0014*/ 	.word	0xfffffffd
	.align		4
        /*0018*/ 	.word	0x00000000
	.align		4
        /*001c*/ 	.word	0xfffffffc


//--------------------- .nv.constant4             --------------------------
	.section	.nv.constant4,"a",@progbits
	.align	8
	.align		8
.nv.constant4:
        /*0000*/ 	.dword	_ZN41_INTERNAL_529e5d85_4_k_cu_91554e9e_1473614cuda3std3__45__cpo5beginE
	.align		8
        /*0008*/ 	.dword	_ZN41_INTERNAL_529e5d85_4_k_cu_91554e9e_1473614cuda3std3__45__cpo3endE
	.align		8
        /*0010*/ 	.dword	_ZN41_INTERNAL_529e5d85_4_k_cu_91554e9e_1473614cuda3std3__45__cpo6cbeginE
	.align		8
        /*0018*/ 	.dword	_ZN41_INTERNAL_529e5d85_4_k_cu_91554e9e_1473614cuda3std3__45__cpo4cendE
	.align		8
        /*0020*/ 	.dword	_ZN41_INTERNAL_529e5d85_4_k_cu_91554e9e_1473614cuda3std3__45__cpo6rbeginE
	.align		8
        /*0028*/ 	.dword	_ZN41_INTERNAL_529e5d85_4_k_cu_91554e9e_1473614cuda3std3__45__cpo4rendE
	.align		8
        /*0030*/ 	.dword	_ZN41_INTERNAL_529e5d85_4_k_cu_91554e9e_1473614cuda3std3__45__cpo7crbeginE
	.align		8
        /*0038*/ 	.dword	_ZN41_INTERNAL_529e5d85_4_k_cu_91554e9e_1473614cuda3std3__45__cpo5crendE
	.align		8
        /*0040*/ 	.dword	_ZN41_INTERNAL_529e5d85_4_k_cu_91554e9e_1473614cuda3std3__443_GLOBAL__N__529e5d85_4_k_cu_91554e9e_1473616ignoreE
	.align		8
        /*0048*/ 	.dword	_ZN41_INTERNAL_529e5d85_4_k_cu_91554e9e_1473614cuda3std3__419piecewise_constructE
	.align		8
        /*0050*/ 	.dword	_ZN41_INTERNAL_529e5d85_4_k_cu_91554e9e_1473614cuda3std3__48in_placeE
	.align		8
        /*0058*/ 	.dword	_ZN41_INTERNAL_529e5d85_4_k_cu_91554e9e_1473614cuda3std3__420unreachable_sentinelE
	.align		8
        /*0060*/ 	.dword	_ZN41_INTERNAL_529e5d85_4_k_cu_91554e9e_1473614cuda3std3__47nulloptE
	.align		8
        /*0068*/ 	.dword	_ZN41_INTERNAL_529e5d85_4_k_cu_91554e9e_1473614cuda3std3__48unexpectE
	.align		8
        /*0070*/ 	.dword	_ZN41_INTERNAL_529e5d85_4_k_cu_91554e9e_1473614cuda3std6ranges3__45__cpo4swapE
	.align		8
        /*0078*/ 	.dword	_ZN41_INTERNAL_529e5d85_4_k_cu_91554e9e_1473614cuda3std6ranges3__45__cpo9iter_moveE
	.align		8
        /*0080*/ 	.dword	_ZN41_INTERNAL_529e5d85_4_k_cu_91554e9e_1473614cuda3std6ranges3__45__cpo5beginE
	.align		8
        /*0088*/ 	.dword	_ZN41_INTERNAL_529e5d85_4_k_cu_91554e9e_1473614cuda3std6ranges3__45__cpo3endE
	.align		8
        /*0090*/ 	.dword	_ZN41_INTERNAL_529e5d85_4_k_cu_91554e9e_1473614cuda3std6ranges3__45__cpo6cbeginE
	.align		8
        /*0098*/ 	.dword	_ZN41_INTERNAL_529e5d85_4_k_cu_91554e9e_1473614cuda3std6ranges3__45__cpo4cendE
	.align		8
        /*00a0*/ 	.dword	_ZN41_INTERNAL_529e5d85_4_k_cu_91554e9e_1473614cuda3std6ranges3__45__cpo7advanceE
	.align		8
        /*00a8*/ 	.dword	_ZN41_INTERNAL_529e5d85_4_k_cu_91554e9e_1473614cuda3std6ranges3__45__cpo9iter_swapE
	.align		8
        /*00b0*/ 	.dword	_ZN41_INTERNAL_529e5d85_4_k_cu_91554e9e_1473614cuda3std6ranges3__45__cpo4nextE
	.align		8
        /*00b8*/ 	.dword	_ZN41_INTERNAL_529e5d85_4_k_cu_91554e9e_1473614cuda3std6ranges3__45__cpo4prevE
	.align		8
        /*00c0*/ 	.dword	_ZN41_INTERNAL_529e5d85_4_k_cu_91554e9e_1473614cuda3std6ranges3__45__cpo4dataE
	.align		8
        /*00c8*/ 	.dword	_ZN41_INTERNAL_529e5d85_4_k_cu_91554e9e_1473614cuda3std6ranges3__45__cpo5cdataE
	.align		8
        /*00d0*/ 	.dword	_ZN41_INTERNAL_529e5d85_4_k_cu_91554e9e_1473614cuda3std6ranges3__45__cpo4sizeE
	.align		8
        /*00d8*/ 	.dword	_ZN41_INTERNAL_529e5d85_4_k_cu_91554e9e_1473614cuda3std6ranges3__45__cpo5ssizeE
	.align		8
        /*00e0*/ 	.dword	_ZN41_INTERNAL_529e5d85_4_k_cu_91554e9e_1473614cuda3std6ranges3__45__cpo8distanceE
	.align		8
        /*00e8*/ 	.dword	_ZN41_INTERNAL_529e5d85_4_k_cu_91554e9e_1473616thrust24THRUST_300001_SM_1000_NS6system6detail10sequential3seqE
	.align		8
        /*00f0*/ 	.dword	_ZN41_INTERNAL_529e5d85_4_k_cu_91554e9e_1473616thrust24THRUST_300001_SM_1000_NS12placeholders2_1E
	.align		8
        /*00f8*/ 	.dword	_ZN41_INTERNAL_529e5d85_4_k_cu_91554e9e_1473616thrust24THRUST_300001_SM_1000_NS12placeholders2_2E
	.align		8
        /*0100*/ 	.dword	_ZN41_INTERNAL_529e5d85_4_k_cu_91554e9e_1473616thrust24THRUST_300001_SM_1000_NS12placeholders2_3E
	.align		8
        /*0108*/ 	.dword	_ZN41_INTERNAL_529e5d85_4_k_cu_91554e9e_1473616thrust24THRUST_300001_SM_1000_NS12placeholders2_4E
	.align		8
        /*0110*/ 	.dword	_ZN41_INTERNAL_529e5d85_4_k_cu_91554e9e_1473616thrust24THRUST_300001_SM_1000_NS12placeholders2_5E
	.align		8
        /*0118*/ 	.dword	_ZN41_INTERNAL_529e5d85_4_k_cu_91554e9e_1473616thrust24THRUST_300001_SM_1000_NS12placeholders2_6E
	.align		8
        /*0120*/ 	.dword	_ZN41_INTERNAL_529e5d85_4_k_cu_91554e9e_1473616thrust24THRUST_300001_SM_1000_NS12placeholders2_7E
	.align		8
        /*0128*/ 	.dword	_ZN41_INTERNAL_529e5d85_4_k_cu_91554e9e_1473616thrust24THRUST_300001_SM_1000_NS12placeholders2_8E
	.align		8
        /*0130*/ 	.dword	_ZN41_INTERNAL_529e5d85_4_k_cu_91554e9e_1473616thrust24THRUST_300001_SM_1000_NS12placeholders2_9E
	.align		8
        /*0138*/ 	.dword	_ZN41_INTERNAL_529e5d85_4_k_cu_91554e9e_1473616thrust24THRUST_300001_SM_1000_NS12placeholders3_10E


//--------------------- .text._ZN3cub18CUB_300001_SM_10006detail11EmptyKernelIvEEvv --------------------------
	.section	.text._ZN3cub18CUB_300001_SM_10006detail11EmptyKernelIvEEvv,"ax",@progbits
	.align	128
        .global         _ZN3cub18CUB_300001_SM_10006detail11EmptyKernelIvEEvv
        .type           _ZN3cub18CUB_300001_SM_10006detail11EmptyKernelIvEEvv,@function
        .size           _ZN3cub18CUB_300001_SM_10006detail11EmptyKernelIvEEvv,(.L_x_1 - _ZN3cub18CUB_300001_SM_10006detail11EmptyKernelIvEEvv)
        .other          _ZN3cub18CUB_300001_SM_10006detail11EmptyKernelIvEEvv,@"STO_CUDA_ENTRY STV_DEFAULT"
_ZN3cub18CUB_300001_SM_10006detail11EmptyKernelIvEEvv:
.text._ZN3cub18CUB_300001_SM_10006detail11EmptyKernelIvEEvv:
[----:B------:R-:W-:Y:S01]  /*0000*/  LDC R1, c[0x0][0x37c] ;  /* 0x0000df00ff017b82 */ /* 0x000fe20000000800 */
[----:B------:R-:W-:Y:S05]  /*0010*/  EXIT ;  /* 0x000000000000794d */ /* 0x000fea0003800000 */
.L_x_0:
[----:B------:R-:W-:-:S00]  /*0020*/  BRA `(.L_x_0) ;  /* 0xfffffffc00fc7947 */ /* 0x000fc0000383ffff */
[----:B------:R-:W-:-:S00]  /*0030*/  NOP ;  /* 0x0000000000007918 */ /* 0x000fc00000000000 */
        /* <DEDUP_REMOVED lines=12> */
.L_x_1:


//--------------------- .nv.shared.reserved.0     --------------------------
	.section	.nv.shared.reserved.0,"aw",@nobits
	.weak		__nv_reservedSMEM_offset_0_alias
	.size		__nv_reservedSMEM_offset_0_alias, 0, 64
	.other		__nv_reservedSMEM_offset_0_alias,@"STO_CUDA_RESERVED_SHARED STV_DEFAULT"
__nv_reservedSMEM_offset_0_alias:
	.zero		0
	.zero		64


//--------------------- .nv.global                --------------------------
	.section	.nv.global,"aw",@nobits
.nv.global:
	.type		_ZN41_INTERNAL_529e5d85_4_k_cu_91554e9e_1473616thrust24THRUST_300001_SM_1000_NS12placeholders2_5E,@object
	.size		_ZN41_INTERNAL_529e5d85_4_k_cu_91554e9e_1473616thrust24THRUST_300001_SM_1000_NS12placeholders2_5E,(_ZN41_INTERNAL_529e5d85_4_k_cu_91554e9e_1473614cuda3std3__45__cpo6cbeginE - _ZN41_INTERNAL_529e5d85_4_k_cu_91554e9e_1473616thrust24THRUST_300001_SM_1000_NS12placeholders2_5E)
_ZN41_INTERNAL_529e5d85_4_k_cu_91554e9e_1473616thrust24THRUST_300001_SM_1000_NS12placeholders2_5E:
	.zero		1
	.type		_ZN41_INTERNAL_529e5d85_4_k_cu_91554e9e_1473614cuda3std3__45__cpo6cbeginE,@object
	.size		_ZN41_INTERNAL_529e5d85_4_k_cu_91554e9e_1473614cuda3std3__45__cpo6cbeginE,(_ZN41_INTERNAL_529e5d85_4_k_cu_91554e9e_1473614cuda3std6ranges3__45__cpo6cbeginE - _ZN41_INTERNAL_529e5d85_4_k_cu_91554e9e_1473614cuda3std3__45__cpo6cbeginE)
_ZN41_INTERNAL_529e5d85_4_k_cu_91554e9e_1473614cuda3std3__45__cpo6cbeginE:
	.zero		1
	.type		_ZN41_INTERNAL_529e5d85_4_k_cu_91554e9e_1473614cuda3std6ranges3__45__cpo6cbeginE,@object
	.size		_ZN41_INTERNAL_529e5d85_4_k_cu_91554e9e_1473614cuda3std6ranges3__45__cpo6cbeginE,(_ZN41_INTERNAL_529e5d85_4_k_cu_91554e9e_1473614cuda3std3__48in_placeE - _ZN41_INTERNAL_529e5d85_4_k_cu_91554e9e_1473614cuda3std6ranges3__45__cpo6cbeginE)
_ZN41_INTERNAL_529e5d85_4_k_cu_91554e9e_1473614cuda3std6ranges3__45__cpo6cbeginE:
	.zero		1
	.type		_ZN41_INTERNAL_529e5d85_4_k_cu_91554e9e_1473614cuda3std3__48in_placeE,@object
	.size		_ZN41_INTERNAL_529e5d85_4_k_cu_91554e9e_1473614cuda3std3__48in_placeE,(_ZN41_INTERNAL_529e5d85_4_k_cu_91554e9e_1473614cuda3std6ranges3__45__cpo4sizeE - _ZN41_INTERNAL_529e5d85_4_k_cu_91554e9e_1473614cuda3std3__48in_placeE)
_ZN41_INTERNAL_529e5d85_4_k_cu_91554e9e_1473614cuda3std3__48in_placeE:
	.zero		1
	.type		_ZN41_INTERNAL_529e5d85_4_k_cu_91554e9e_1473614cuda3std6ranges3__45__cpo4sizeE,@object
	.size		_ZN41_INTERNAL_529e5d85_4_k_cu_91554e9e_1473614cuda3std6ranges3__45__cpo4sizeE,(_ZN41_INTERNAL_529e5d85_4_k_cu_91554e9e_1473616thrust24THRUST_300001_SM_1000_NS12placeholders2_9E - _ZN41_INTERNAL_529e5d85_4_k_cu_91554e9e_1473614cuda3std6ranges3__45__cpo4sizeE)
_ZN41_INTERNAL_529e5d85_4_k_cu_91554e9e_1473614cuda3std6ranges3__45__cpo4sizeE:
	.zero		1
	.type		_ZN41_INTERNAL_529e5d85_4_k_cu_91554e9e_1473616thrust24THRUST_300001_SM_1000_NS12placeholders2_9E,@object
	.size		_ZN41_INTERNAL_529e5d85_4_k_cu_91554e9e_1473616thrust24THRUST_300001_SM_1000_NS12placeholders2_9E,(_ZN41_INTERNAL_529e5d85_4_k_cu_91554e9e_1473614cuda3std3__45__cpo7crbeginE - _ZN41_INTERNAL_529e5d85_4_k_cu_91554e9e_1473616thrust24THRUST_300001_SM_1000_NS12placeholders2_9E)
_ZN41_INTERNAL_529e5d85_4_k_cu_91554e9e_1473616thrust24THRUST_300001_SM_1000_NS12placeholders2_9E:
	.zero		1
	.type		_ZN41_INTERNAL_529e5d85_4_k_cu_91554e9e_1473614cuda3std3__45__cpo7crbeginE,@object
	.size		_ZN41_INTERNAL_529e5d85_4_k_cu_91554e9e_1473614cuda3std3__45__cpo7crbeginE,(_ZN41_INTERNAL_529e5d85_4_k_cu_91554e9e_1473614cuda3std6ranges3__45__cpo4nextE - _ZN41_INTERNAL_529e5d85_4_k_cu_91554e9e_1473614cuda3std3__45__cpo7crbeginE)
_ZN41_INTERNAL_529e5d85_4_k_cu_91554e9e_1473614cuda3std3__45__cpo7crbeginE:
	.zero		1
	.type		_ZN41_INTERNAL_529e5d85_4_k_cu_91554e9e_1473614cuda3std6ranges3__45__cpo4nextE,@object
	.size		_ZN41_INTERNAL_529e5d85_4_k_cu_91554e9e_1473614cuda3std6ranges3__45__cpo4nextE,(_ZN41_INTERNAL_529e5d85_4_k_cu_91554e9e_1473614cuda3std6ranges3__45__cpo4swapE - _ZN41_INTERNAL_529e5d85_4_k_cu_91554e9e_1473614cuda3std6ranges3__45__cpo4nextE)
_ZN41_INTERNAL_529e5d85_4_k_cu_91554e9e_1473614cuda3std6ranges3__45__cpo4nextE:
	.zero		1
	.type		_ZN41_INTERNAL_529e5d85_4_k_cu_91554e9e_1473614cuda3std6ranges3__45__cpo4swapE,@object
	.size		_ZN41_INTERNAL_529e5d85_4_k_cu_91554e9e_1473614cuda3std6ranges3__45__cpo4swapE,(_ZN41_INTERNAL_529e5d85_4_k_cu_91554e9e_1473616thrust24THRUST_300001_SM_1000_NS12placeholders2_1E - _ZN41_INTERNAL_529e5d85_4_k_cu_91554e9e_1473614cuda3std6ranges3__45__cpo4swapE)
_ZN41_INTERNAL_529e5d85_4_k_cu_91554e9e_1473614cuda3std6ranges3__45__cpo4swapE:
	.zero		1
	.type		_ZN41_INTERNAL_529e5d85_4_k_cu_91554e9e_1473616thrust24THRUST_300001_SM_1000_NS12placeholders2_1E,@object
	.size		_ZN41_INTERNAL_529e5d85_4_k_cu_91554e9e_1473616thrust24THRUST_300001_SM_1000_NS12placeholders2_1E,(_ZN41_INTERNAL_529e5d85_4_k_cu_91554e9e_1473616thrust24THRUST_300001_SM_1000_NS12placeholders2_3E - _ZN41_INTERNAL_529e5d85_4_k_cu_91554e9e_1473616thrust24THRUST_300001_SM_1000_NS12placeholders2_1E)
_ZN41_INTERNAL_529e5d85_4_k_cu_91554e9e_1473616thrust24THRUST_300001_SM_1000_NS12placeholders2_1E:
	.zero		1
	.type		_ZN41_INTERNAL_529e5d85_4_k_cu_91554e9e_1473616thrust24THRUST_300001_SM_1000_NS12placeholders2_3E,@object
	.size		_ZN41_INTERNAL_529e5d85_4_k_cu_91554e9e_1473616thrust24THRUST_300001_SM_1000_NS12placeholders2_3E,(_ZN41_INTERNAL_529e5d85_4_k_cu_91554e9e_1473614cuda3std3__45__cpo5beginE - _ZN41_INTERNAL_529e5d85_4_k_cu_91554e9e_1473616thrust24THRUST_300001_SM_1000_NS12placeholders2_3E)
_ZN41_INTERNAL_529e5d85_4_k_cu_91554e9e_1473616thrust24THRUST_300001_SM_1000_NS12placeholders2_3E:
	.zero		1
	.type		_ZN41_INTERNAL_529e5d85_4_k_cu_91554e9e_1473614cuda3std3__45__cpo5beginE,@object
	.size		_ZN41_INTERNAL_529e5d85_4_k_cu_91554e9e_1473614cuda3std3__45__cpo5beginE,(_ZN41_INTERNAL_529e5d85_4_k_cu_91554e9e_1473614cuda3std6ranges3__45__cpo5beginE - _ZN41_INTERNAL_529e5d85_4_k_cu_91554e9e_1473614cuda3std3__45__cpo5beginE)
_ZN41_INTERNAL_529e5d85_4_k_cu_91554e9e_1473614cuda3std3__45__cpo5beginE:
	.zero		1
	.type		_ZN41_INTERNAL_529e5d85_4_k_cu_91554e9e_1473614cuda3std6ranges3__45__cpo5beginE,@object
	.size		_ZN41_INTERNAL_529e5d85_4_k_cu_91554e9e_1473614cuda3std6ranges3__45__cpo5beginE,(_ZN41_INTERNAL_529e5d85_4_k_cu_91554e9e_1473614cuda3std3__443_GLOBAL__N__529e5d85_4_k_cu_91554e9e_1473616ignoreE - _ZN41_INTERNAL_529e5d85_4_k_cu_91554e9e_1473614cuda3std6ranges3__45__cpo5beginE)
_ZN41_INTERNAL_529e5d85_4_k_cu_91554e9e_1473614cuda3std6ranges3__45__cpo5beginE:
	.zero		1
	.type		_ZN41_INTERNAL_529e5d85_4_k_cu_91554e9e_1473614cuda3std3__443_GLOBAL__N__529e5d85_4_k_cu_91554e9e_1473616ignoreE,@object
	.size		_ZN41_INTERNAL_529e5d85_4_k_cu_91554e9e_1473614cuda3std3__443_GLOBAL__N__529e5d85_4_k_cu_91554e9e_1473616ignoreE,(_ZN41_INTERNAL_529e5d85_4_k_cu_91554e9e_1473614cuda3std6ranges3__45__cpo4dataE - _ZN41_INTERNAL_529e5d85_4_k_cu_91554e9e_1473614cuda3std3__443_GLOBAL__N__529e5d85_4_k_cu_91554e9e_1473616ignoreE)
_ZN41_INTERNAL_529e5d85_4_k_cu_91554e9e_1473614cuda3std3__443_GLOBAL__N__529e5d85_4_k_cu_91554e9e_1473616ignoreE:
	.zero		1
	.type		_ZN41_INTERNAL_529e5d85_4_k_cu_91554e9e_1473614cuda3std6ranges3__45__cpo4dataE,@object
	.size		_ZN41_INTERNAL_529e5d85_4_k_cu_91554e9e_1473614cuda3std6ranges3__45__cpo4dataE,(_ZN41_INTERNAL_529e5d85_4_k_cu_91554e9e_1473616thrust24THRUST_300001_SM_1000_NS12placeholders2_7E - _ZN41_INTERNAL_529e5d85_4_k_cu_91554e9e_1473614cuda3std6ranges3__45__cpo4dataE)
_ZN41_INTERNAL_529e5d85_4_k_cu_91554e9e_1473614cuda3std6ranges3__45__cpo4dataE:
	.zero		1
	.type		_ZN41_INTERNAL_529e5d85_4_k_cu_91554e9e_1473616thrust24THRUST_300001_SM_1000_NS12placeholders2_7E,@object
	.size		_ZN41_INTERNAL_529e5d85_4_k_cu_91554e9e_1473616thrust24THRUST_300001_SM_1000_NS12placeholders2_7E,(_ZN41_INTERNAL_529e5d85_4_k_cu_91554e9e_1473614cuda3std3__45__cpo6rbeginE - _ZN41_INTERNAL_529e5d85_4_k_cu_91554e9e_1473616thrust24THRUST_300001_SM_1000_NS12placeholders2_7E)
_ZN41_INTERNAL_529e5d85_4_k_cu_91554e9e_1473616thrust24THRUST_300001_SM_1000_NS12placeholders2_7E:
	.zero		1
	.type		_ZN41_INTERNAL_529e5d85_4_k_cu_91554e9e_1473614cuda3std3__45__cpo6rbeginE,@object
	.size		_ZN41_INTERNAL_529e5d85_4_k_cu_91554e9e_1473614cuda3std3__45__cpo6rbeginE,(_ZN41_INTERNAL_529e5d85_4_k_cu_91554e9e_1473614cuda3std6ranges3__45__cpo7advanceE - _ZN41_INTERNAL_529e5d85_4_k_cu_91554e9e_1473614cuda3std3__45__cpo6rbeginE)
_ZN41_INTERNAL_529e5d85_4_k_cu_91554e9e_1473614cuda3std3__45__cpo6rbeginE:
	.zero		1
	.type		_ZN41_INTERNAL_529e5d85_4_k_cu_91554e9e_1473614cuda3std6ranges3__45__cpo7advanceE,@object
	.size		_ZN41_INTERNAL_529e5d85_4_k_cu_91554e9e_1473614cuda3std6ranges3__45__cpo7advanceE,(_ZN41_INTERNAL_529e5d85_4_k_cu_91554e9e_1473614cuda3std3__47nulloptE - _ZN41_INTERNAL_529e5d85_4_k_cu_91554e9e_1473614cuda3std6ranges3__45__cpo7advanceE)
_ZN41_INTERNAL_529e5d85_4_k_cu_91554e9e_1473614cuda3std6ranges3__45__cpo7advanceE:
	.zero		1
	.type		_ZN41_INTERNAL_529e5d85_4_k_cu_91554e9e_1473614cuda3std3__47nulloptE,@object
	.size		_ZN41_INTERNAL_529e5d85_4_k_cu_91554e9e_1473614cuda3std3__47nulloptE,(_ZN41_INTERNAL_529e5d85_4_k_cu_91554e9e_1473614cuda3std6ranges3__45__cpo8distanceE - _ZN41_INTERNAL_529e5d85_4_k_cu_91554e9e_1473614cuda3std3__47nulloptE)
_ZN41_INTERNAL_529e5d85_4_k_cu_91554e9e_1473614cuda3std3__47nulloptE:
	.zero		1
	.type		_ZN41_INTERNAL_529e5d85_4_k_cu_91554e9e_1473614cuda3std6ranges3__45__cpo8distanceE,@object
	.size		_ZN41_INTERNAL_529e5d85_4_k_cu_91554e9e_1473614cuda3std6ranges3__45__cpo8distanceE,(_ZN41_INTERNAL_529e5d85_4_k_cu_91554e9e_1473616thrust24THRUST_300001_SM_1000_NS12placeholders2_6E - _ZN41_INTERNAL_529e5d85_4_k_cu_91554e9e_1473614cuda3std6ranges3__45__cpo8distanceE)
_ZN41_INTERNAL_529e5d85_4_k_cu_91554e9e_1473614cuda3std6ranges3__45__cpo8distanceE:
	.zero		1
	.type		_ZN41_INTERNAL_529e5d85_4_k_cu_91554e9e_1473616thrust24THRUST_300001_SM_1000_NS12placeholders2_6E,@object
	.size		_ZN41_INTERNAL_529e5d85_4_k_cu_91554e9e_1473616thrust24THRUST_300001_SM_1000_NS12placeholders2_6E,(_ZN41_INTERNAL_529e5d85_4_k_cu_91554e9e_1473614cuda3std3__45__cpo4cendE - _ZN41_INTERNAL_529e5d85_4_k_cu_91554e9e_1473616thrust24THRUST_300001_SM_1000_NS12placeholders2_6E)
_ZN41_INTERNAL_529e5d85_4_k_cu_91554e9e_1473616thrust24THRUST_300001_SM_1000_NS12placeholders2_6E:
	.zero		1
	.type		_ZN41_INTERNAL_529e5d85_4_k_cu_91554e9e_1473614cuda3std3__45__cpo4cendE,@object
	.size		_ZN41_INTERNAL_529e5d85_4_k_cu_91554e9e_1473614cuda3std3__45__cpo4cendE,(_ZN41_INTERNAL_529e5d85_4_k_cu_91554e9e_1473614cuda3std6ranges3__45__cpo4cendE - _ZN41_INTERNAL_529e5d85_4_k_cu_91554e9e_1473614cuda3std3__45__cpo4cendE)
_ZN41_INTERNAL_529e5d85_4_k_cu_91554e9e_1473614cuda3std3__45__cpo4cendE:
	.zero		1
	.type		_ZN41_INTERNAL_529e5d85_4_k_cu_91554e9e_1473614cuda3std6ranges3__45__cpo4cendE,@object
	.size		_ZN41_INTERNAL_529e5d85_4_k_cu_91554e9e_1473614cuda3std6ranges3__45__cpo4cendE,(_ZN41_INTERNAL_529e5d85_4_k_cu_91554e9e_1473614cuda3std3__420unreachable_sentinelE - _ZN41_INTERNAL_529e5d85_4_k_cu_91554e9e_1473614cuda3std6ranges3__45__cpo4cendE)
_ZN41_INTERNAL_529e5d85_4_k_cu_91554e9e_1473614cuda3std6ranges3__45__cpo4cendE:
	.zero		1
	.type		_ZN41_INTERNAL_529e5d85_4_k_cu_91554e9e_1473614cuda3std3__420unreachable_sentinelE,@object
	.size		_ZN41_INTERNAL_529e5d85_4_k_cu_91554e9e_1473614cuda3std3__420unreachable_sentinelE,(_ZN41_INTERNAL_529e5d85_4_k_cu_91554e9e_1473614cuda3std6ranges3__45__cpo5ssizeE - _ZN41_INTERNAL_529e5d85_4_k_cu_91554e9e_1473614cuda3std3__420unreachable_sentinelE)
_ZN41_INTERNAL_529e5d85_4_k_cu_91554e9e_1473614cuda3std3__420unreachable_sentinelE:
	.zero		1
	.type		_ZN41_INTERNAL_529e5d85_4_k_cu_91554e9e_1473614cuda3std6ranges3__45__cpo5ssizeE,@object
	.size		_ZN41_INTERNAL_529e5d85_4_k_cu_91554e9e_1473614cuda3std6ranges3__45__cpo5ssizeE,(_ZN41_INTERNAL_529e5d85_4_k_cu_91554e9e_1473616thrust24THRUST_300001_SM_1000_NS12placeholders3_10E - _ZN41_INTERNAL_529e5d85_4_k_cu_91554e9e_1473614cuda3std6ranges3__45__cpo5ssizeE)
_ZN41_INTERNAL_529e5d85_4_k_cu_91554e9e_1473614cuda3std6ranges3__45__cpo5ssizeE:
	.zero		1
	.type		_ZN41_INTERNAL_529e5d85_4_k_cu_91554e9e_1473616thrust24THRUST_300001_SM_1000_NS12placeholders3_10E,@object
	.size		_ZN41_INTERNAL_529e5d85_4_k_cu_91554e9e_1473616thrust24THRUST_300001_SM_1000_NS12placeholders3_10E,(_ZN41_INTERNAL_529e5d85_4_k_cu_91554e9e_1473614cuda3std3__45__cpo5crendE - _ZN41_INTERNAL_529e5d85_4_k_cu_91554e9e_1473616thrust24THRUST_300001_SM_1000_NS12placeholders3_10E)
_ZN41_INTERNAL_529e5d85_4_k_cu_91554e9e_1473616thrust24THRUST_300001_SM_1000_NS12placeholders3_10E:
	.zero		1
	.type		_ZN41_INTERNAL_529e5d85_4_k_cu_91554e9e_1473614cuda3std3__45__cpo5crendE,@object
	.size		_ZN41_INTERNAL_529e5d85_4_k_cu_91554e9e_1473614cuda3std3__45__cpo5crendE,(_ZN41_INTERNAL_529e5d85_4_k_cu_91554e9e_1473614cuda3std6ranges3__45__cpo4prevE - _ZN41_INTERNAL_529e5d85_4_k_cu_91554e9e_1473614cuda3std3__45__cpo5crendE)
_ZN41_INTERNAL_529e5d85_4_k_cu_91554e9e_1473614cuda3std3__45__cpo5crendE:
	.zero		1
	.type		_ZN41_INTERNAL_529e5d85_4_k_cu_91554e9e_1473614cuda3std6ranges3__45__cpo4prevE,@object
	.size		_ZN41_INTERNAL_529e5d85_4_k_cu_91554e9e_1473614cuda3std6ranges3__45__cpo4prevE,(_ZN41_INTERNAL_529e5d85_4_k_cu_91554e9e_1473614cuda3std6ranges3__45__cpo9iter_moveE - _ZN41_INTERNAL_529e5d85_4_k_cu_91554e9e_1473614cuda3std6ranges3__45__cpo4prevE)
_ZN41_INTERNAL_529e5d85_4_k_cu_91554e9e_1473614cuda3std6ranges3__45__cpo4prevE:
	.zero		1
	.type		_ZN41_INTERNAL_529e5d85_4_k_cu_91554e9e_1473614cuda3std6ranges3__45__cpo9iter_moveE,@object
	.size		_ZN41_INTERNAL_529e5d85_4_k_cu_91554e9e_1473614cuda3std6ranges3__45__cpo9iter_moveE,(_ZN41_INTERNAL_529e5d85_4_k_cu_91554e9e_1473616thrust24THRUST_300001_SM_1000_NS12placeholders2_2E - _ZN41_INTERNAL_529e5d85_4_k_cu_91554e9e_1473614cuda3std6ranges3__45__cpo9iter_moveE)
_ZN41_INTERNAL_529e5d85_4_k_cu_91554e9e_1473614cuda3std6ranges3__45__cpo9iter_moveE:
	.zero		1
	.type		_ZN41_INTERNAL_529e5d85_4_k_cu_91554e9e_1473616thrust24THRUST_300001_SM_1000_NS12placeholders2_2E,@object
	.size		_ZN41_INTERNAL_529e5d85_4_k_cu_91554e9e_1473616thrust24THRUST_300001_SM_1000_NS12placeholders2_2E,(_ZN41_INTERNAL_529e5d85_4_k_cu_91554e9e_1473616thrust24THRUST_300001_SM_1000_NS12placeholders2_4E - _ZN41_INTERNAL_529e5d85_4_k_cu_91554e9e_1473616thrust24THRUST_300001_SM_1000_NS12placeholders2_2E)
_ZN41_INTERNAL_529e5d85_4_k_cu_91554e9e_1473616thrust24THRUST_300001_SM_1000_NS12placeholders2_2E:
	.zero		1
	.type		_ZN41_INTERNAL_529e5d85_4_k_cu_91554e9e_1473616thrust24THRUST_300001_SM_1000_NS12placeholders2_4E,@object
	.size		_ZN41_INTERNAL_529e5d85_4_k_cu_91554e9e_1473616thrust24THRUST_300001_SM_1000_NS12placeholders2_4E,(_ZN41_INTERNAL_529e5d85_4_k_cu_91554e9e_1473614cuda3std3__45__cpo3endE - _ZN41_INTERNAL_529e5d85_4_k_cu_91554e9e_1473616thrust24THRUST_300001_SM_1000_NS12placeholders2_4E)
_ZN41_INTERNAL_529e5d85_4_k_cu_91554e9e_1473616thrust24THRUST_300001_SM_1000_NS12placeholders2_4E:
	.zero		1
	.type		_ZN41_INTERNAL_529e5d85_4_k_cu_91554e9e_1473614cuda3std3__45__cpo3endE,@object
	.size		_ZN41_INTERNAL_529e5d85_4_k_cu_91554e9e_1473614cuda3std3__45__cpo3endE,(_ZN41_INTERNAL_529e5d85_4_k_cu_91554e9e_1473614cuda3std6ranges3__45__cpo3endE - _ZN41_INTERNAL_529e5d85_4_k_cu_91554e9e_1473614cuda3std3__45__cpo3endE)
_ZN41_INTERNAL_529e5d85_4_k_cu_91554e9e_1473614cuda3std3__45__cpo3endE:
	.zero		1
	.type		_ZN41_INTERNAL_529e5d85_4_k_cu_91554e9e_1473614cuda3std6ranges3__45__cpo3endE,@object
	.size		_ZN41_INTERNAL_529e5d85_4_k_cu_91554e9e_1473614cuda3std6ranges3__45__cpo3endE,(_ZN41_INTERNAL_529e5d85_4_k_cu_91554e9e_1473614cuda3std3__419piecewise_constructE - _ZN41_INTERNAL_529e5d85_4_k_cu_91554e9e_1473614cuda3std6ranges3__45__cpo3endE)
_ZN41_INTERNAL_529e5d85_4_k_cu_91554e9e_1473614cuda3std6ranges3__45__cpo3endE:
	.zero		1
	.type		_ZN41_INTERNAL_529e5d85_4_k_cu_91554e9e_1473614cuda3std3__419piecewise_constructE,@object
	.size		_ZN41_INTERNAL_529e5d85_4_k_cu_91554e9e_1473614cuda3std3__419piecewise_constructE,(_ZN41_INTERNAL_529e5d85_4_k_cu_91554e9e_1473614cuda3std6ranges3__45__cpo5cdataE - _ZN41_INTERNAL_529e5d85_4_k_cu_91554e9e_1473614cuda3std3__419piecewise_constructE)
_ZN41_INTERNAL_529e5d85_4_k_cu_91554e9e_1473614cuda3std3__419piecewise_constructE:
	.zero		1
	.type		_ZN41_INTERNAL_529e5d85_4_k_cu_91554e9e_1473614cuda3std6ranges3__45__cpo5cdataE,@object
	.size		_ZN41_INTERNAL_529e5d85_4_k_cu_91554e9e_1473614cuda3std6ranges3__45__cpo5cdataE,(_ZN41_INTERNAL_529e5d85_4_k_cu_91554e9e_1473616thrust24THRUST_300001_SM_1000_NS12placeholders2_8E - _ZN41_INTERNAL_529e5d85_4_k_cu_91554e9e_1473614cuda3std6ranges3__45__cpo5cdataE)
_ZN41_INTERNAL_529e5d85_4_k_cu_91554e9e_1473614cuda3std6ranges3__45__cpo5cdataE:
	.zero		1
	.type		_ZN41_INTERNAL_529e5d85_4_k_cu_91554e9e_1473616thrust24THRUST_300001_SM_1000_NS12placeholders2_8E,@object
	.size		_ZN41_INTERNAL_529e5d85_4_k_cu_91554e9e_1473616thrust24THRUST_300001_SM_1000_NS12placeholders2_8E,(_ZN41_INTERNAL_529e5d85_4_k_cu_91554e9e_1473614cuda3std3__45__cpo4rendE - _ZN41_INTERNAL_529e5d85_4_k_cu_91554e9e_1473616thrust24THRUST_300001_SM_1000_NS12placeholders2_8E)
_ZN41_INTERNAL_529e5d85_4_k_cu_91554e9e_1473616thrust24THRUST_300001_SM_1000_NS12placeholders2_8E:
	.zero		1
	.type		_ZN41_INTERNAL_529e5d85_4_k_cu_91554e9e_1473614cuda3std3__45__cpo4rendE,@object
	.size		_ZN41_INTERNAL_529e5d85_4_k_cu_91554e9e_1473614cuda3std3__45__cpo4rendE,(_ZN41_INTERNAL_529e5d85_4_k_cu_91554e9e_1473614cuda3std6ranges3__45__cpo9iter_swapE - _ZN41_INTERNAL_529e5d85_4_k_cu_91554e9e_1473614cuda3std3__45__cpo4rendE)
_ZN41_INTERNAL_529e5d85_4_k_cu_91554e9e_1473614cuda3std3__45__cpo4rendE:
	.zero		1
	.type		_ZN41_INTERNAL_529e5d85_4_k_cu_91554e9e_1473614cuda3std6ranges3__45__cpo9iter_swapE,@object
	.size		_ZN41_INTERNAL_529e5d85_4_k_cu_91554e9e_1473614cuda3std6ranges3__45__cpo9iter_swapE,(_ZN41_INTERNAL_529e5d85_4_k_cu_91554e9e_1473614cuda3std3__48unexpectE - _ZN41_INTERNAL_529e5d85_4_k_cu_91554e9e_1473614cuda3std6ranges3__45__cpo9iter_swapE)
_ZN41_INTERNAL_529e5d85_4_k_cu_91554e9e_1473614cuda3std6ranges3__45__cpo9iter_swapE:
	.zero		1
	.type		_ZN41_INTERNAL_529e5d85_4_k_cu_91554e9e_1473614cuda3std3__48unexpectE,@object
	.size		_ZN41_INTERNAL_529e5d85_4_k_cu_91554e9e_1473614cuda3std3__48unexpectE,(_ZN41_INTERNAL_529e5d85_4_k_cu_91554e9e_1473616thrust24THRUST_300001_SM_1000_NS6system6detail10sequential3seqE - _ZN41_INTERNAL_529e5d85_4_k_cu_91554e9e_1473614cuda3std3__48unexpectE)
_ZN41_INTERNAL_529e5d85_4_k_cu_91554e9e_1473614cuda3std3__48unexpectE:
	.zero		1
	.type		_ZN41_INTERNAL_529e5d85_4_k_cu_91554e9e_1473616thrust24THRUST_300001_SM_1000_NS6system6detail10sequential3seqE,@object
	.size		_ZN41_INTERNAL_529e5d85_4_k_cu_91554e9e_1473616thrust24THRUST_300001_SM_1000_NS6system6detail10sequential3seqE,(.L_29 - _ZN41_INTERNAL_529e5d85_4_k_cu_91554e9e_1473616thrust24THRUST_300001_SM_1000_NS6system6detail10sequential3seqE)
_ZN41_INTERNAL_529e5d85_4_k_cu_91554e9e_1473616thrust24THRUST_300001_SM_1000_NS6system6detail10sequential3seqE:
	.zero		1
.L_29:


//--------------------- .nv.constant0._ZN3cub18CUB_300001_SM_10006detail11EmptyKernelIvEEvv --------------------------
	.section	.nv.constant0._ZN3cub18CUB_300001_SM_10006detail11EmptyKernelIvEEvv,"a",@progbits
	.sectionflags	@""
	.align	4
.nv.constant0._ZN3cub18CUB_300001_SM_10006detail11EmptyKernelIvEEvv:
	.zero		896


//--------------------- SYMBOLS --------------------------

	.type		.nv.reservedSmem.offset0,@object
	.size		.nv.reservedSmem.offset0,0x4
